	.headerflags	@"EF_CUDA_TEXMODE_UNIFIED EF_CUDA_64BIT_ADDRESS EF_CUDA_SM80 EF_CUDA_VIRTUAL_SM(EF_CUDA_SM80)"
	.elftype	@"ET_EXEC"


//--------------------- .nv.info                  --------------------------
	.section	.nv.info,"",@"SHT_CUDA_INFO"
	.align	4


	//----- nvinfo : EIATTR_REGCOUNT
	.align		4
        /*0000*/ 	.byte	0x04, 0x2f
        /*0002*/ 	.short	(.L_1 - .L_0)
	.align		4
.L_0:
        /*0004*/ 	.word	index@(candidate3)
        /*0008*/ 	.word	0x00000048


	//----- nvinfo : EIATTR_MAX_STACK_SIZE
	.align		4
.L_1:
        /*000c*/ 	.byte	0x04, 0x23
        /*000e*/ 	.short	(.L_3 - .L_2)
	.align		4
.L_2:
        /*0010*/ 	.word	index@(candidate3)
        /*0014*/ 	.word	0x00000000


	//----- nvinfo : EIATTR_MIN_STACK_SIZE
	.align		4
.L_3:
        /*0018*/ 	.byte	0x04, 0x12
        /*001a*/ 	.short	(.L_5 - .L_4)
	.align		4
.L_4:
        /*001c*/ 	.word	index@(candidate3)
        /*0020*/ 	.word	0x00000008


	//----- nvinfo : EIATTR_FRAME_SIZE
	.align		4
.L_5:
        /*0024*/ 	.byte	0x04, 0x11
        /*0026*/ 	.short	(.L_7 - .L_6)
	.align		4
.L_6:
        /*0028*/ 	.word	index@(candidate3)
        /*002c*/ 	.word	0x00000008
.L_7:


//--------------------- .nv.info.candidate3       --------------------------
	.section	.nv.info.candidate3,"",@"SHT_CUDA_INFO"
	.align	4


	//----- nvinfo : EIATTR_CUDA_API_VERSION
	.align		4
        /*0000*/ 	.byte	0x04, 0x37
        /*0002*/ 	.short	(.L_9 - .L_8)
.L_8:
        /*0004*/ 	.word	0x00000075


	//----- nvinfo : EIATTR_SW2861232_WAR
	.align		4
.L_9:
        /*0008*/ 	.byte	0x01, 0x35
	.zero		2


	//----- nvinfo : EIATTR_PARAM_CBANK
	.align		4
        /*000c*/ 	.byte	0x04, 0x0a
        /*000e*/ 	.short	(.L_11 - .L_10)
	.align		4
.L_10:
        /*0010*/ 	.word	index@(.nv.constant0.candidate3)
        /*0014*/ 	.short	0x0160
        /*0016*/ 	.short	0x0018


	//----- nvinfo : EIATTR_CBANK_PARAM_SIZE
	.align		4
.L_11:
        /*0018*/ 	.byte	0x03, 0x19
        /*001a*/ 	.short	0x0018


	//----- nvinfo : EIATTR_KPARAM_INFO
	.align		4
        /*001c*/ 	.byte	0x04, 0x17
        /*001e*/ 	.short	(.L_13 - .L_12)
.L_12:
        /*0020*/ 	.word	0x00000000
        /*0024*/ 	.short	0x0002
        /*0026*/ 	.short	0x0010
        /*0028*/ 	.byte	0x00, 0xf0, 0x21, 0x00


	//----- nvinfo : EIATTR_KPARAM_INFO
	.align		4
.L_13:
        /*002c*/ 	.byte	0x04, 0x17
        /*002e*/ 	.short	(.L_15 - .L_14)
.L_14:
        /*0030*/ 	.word	0x00000000
        /*0034*/ 	.short	0x0001
        /*0036*/ 	.short	0x0008
        /*0038*/ 	.byte	0x00, 0xf0, 0x21, 0x00


	//----- nvinfo : EIATTR_KPARAM_INFO
	.align		4
.L_15:
        /*003c*/ 	.byte	0x04, 0x17
        /*003e*/ 	.short	(.L_17 - .L_16)
.L_16:
        /*0040*/ 	.word	0x00000000
        /*0044*/ 	.short	0x0000
        /*0046*/ 	.short	0x0000
        /*0048*/ 	.byte	0x00, 0xf0, 0x21, 0x00


	//----- nvinfo : EIATTR_MAXREG_COUNT
	.align		4
.L_17:
        /*004c*/ 	.byte	0x03, 0x1b
        /*004e*/ 	.short	0x0048


	//----- nvinfo : EIATTR_EXIT_INSTR_OFFSETS
	.align		4
        /*0050*/ 	.byte	0x04, 0x1c
        /*0052*/ 	.short	(.L_19 - .L_18)


	//   ....[0]....
.L_18:
        /*0054*/ 	.word	0x00001b20


	//----- nvinfo : EIATTR_MAX_THREADS
	.align		4
.L_19:
        /*0058*/ 	.byte	0x04, 0x05
        /*005a*/ 	.short	(.L_21 - .L_20)
.L_20:
        /*005c*/ 	.word	0x00000310
        /*0060*/ 	.word	0x00000001
        /*0064*/ 	.word	0x00000001
.L_21:


//--------------------- .nv.rel.action            --------------------------
	.section	.nv.rel.action,"",@"SHT_CUDA_RELOCINFO"
	.align	8
	.sectionentsize	8
        /*0000*/ 	.byte	0x4b, 0x00, 0x00, 0x00, 0x00, 0x00, 0x00, 0x00, 0x00, 0x02, 0x02, 0x08, 0x10, 0x0a, 0x2f, 0x22
        /* <DEDUP_REMOVED lines=13> */


//--------------------- .nv.constant0.candidate3  --------------------------
	.section	.nv.constant0.candidate3,"a",@progbits
	.align	4
.nv.constant0.candidate3:
	.zero		376


//--------------------- .text.candidate3          --------------------------
	.section	.text.candidate3,"ax",@progbits
	.sectionflags	@"SHF_BARRIERS=1"
	.sectioninfo	@"SHI_REGISTERS=72"
	.align	128
        .global         candidate3
        .type           candidate3,@function
        .size           candidate3,(.L_x_3 - candidate3)
        .other          candidate3,@"STO_CUDA_ENTRY STV_DEFAULT"
candidate3:
.text.candidate3:
[----:B------:R-:W-:-:S02]  /*0000*/  MOV R1, c[0x0][0x28] ;  /* 0x00000a0000017a02 */ /* 0x000fc40000000f00 */
[----:B------:R-:W0:Y:S01]  /*0010*/  S2R R6, SR_TID.X ;  /* 0x0000000000067919 */ /* 0x000e220000002100 */
[----:B------:R-:W-:Y:S01]  /*0020*/  HFMA2.MMA R4, -RZ, RZ, 0, 0 ;  /* 0x00000000ff047435 */ /* 0x000fe200000001ff */
[----:B------:R-:W-:Y:S01]  /*0030*/  IADD3 R1, R1, -0x8, RZ ;  /* 0xfffffff801017810 */ /* 0x000fe20007ffe0ff */
[----:B------:R-:W-:Y:S01]  /*0040*/  HFMA2.MMA R2, -RZ, RZ, 0, 0 ;  /* 0x00000000ff027435 */ /* 0x000fe200000001ff */
[----:B------:R-:W-:Y:S01]  /*0050*/  CS2R R8, SRZ ;  /* 0x0000000000087805 */ /* 0x000fe2000001ff00 */
[----:B------:R-:W-:Y:S01]  /*0060*/  HFMA2.MMA R46, -RZ, RZ, 0, 0 ;  /* 0x00000000ff2e7435 */ /* 0x000fe200000001ff */
[----:B------:R-:W-:Y:S01]  /*0070*/  MOV R64, RZ ;  /* 0x000000ff00407202 */ /* 0x000fe20000000f00 */
[----:B------:R-:W-:Y:S01]  /*0080*/  HFMA2.MMA R68, -RZ, RZ, 0, 0 ;  /* 0x00000000ff447435 */ /* 0x000fe200000001ff */
[----:B------:R-:W-:Y:S01]  /*0090*/  CS2R R24, SRZ ;  /* 0x0000000000187805 */ /* 0x000fe2000001ff00 */
        /* <DEDUP_REMOVED lines=8> */
[----:B------:R-:W-:Y:S01]  /*0120*/  MOV R57, RZ ;  /* 0x000000ff00397202 */ /* 0x000fe20000000f00 */
[----:B------:R-:W-:Y:S01]  /*0130*/  CS2R R26, SRZ ;  /* 0x00000000001a7805 */ /* 0x000fe2000001ff00 */
[----:B------:R-:W-:Y:S01]  /*0140*/  CS2R R40, SRZ ;  /* 0x0000000000287805 */ /* 0x000fe2000001ff00 */
[----:B------:R-:W-:Y:S01]  /*0150*/  CS2R R28, SRZ ;  /* 0x00000000001c7805 */ /* 0x000fe2000001ff00 */
[----:B------:R-:W-:Y:S01]  /*0160*/  CS2R R50, SRZ ;  /* 0x0000000000327805 */ /* 0x000fe2000001ff00 */
[----:B------:R-:W-:Y:S01]  /*0170*/  MOV R52, RZ ;  /* 0x000000ff00347202 */ /* 0x000fe20000000f00 */
[----:B------:R-:W-:Y:S01]  /*0180*/  CS2R R36, SRZ ;  /* 0x0000000000247805 */ /* 0x000fe2000001ff00 */
[----:B0-----:R-:W-:Y:S01]  /*0190*/  IMAD.HI R59, R6, 0x5397829d, RZ ;  /* 0x5397829d063b7827 */ /* 0x001fe200078e02ff */
[----:B------:R-:W-:Y:S01]  /*01a0*/  MOV R5, R6 ;  /* 0x0000000600057202 */ /* 0x000fe20000000f00 */
[----:B------:R-:W-:Y:S01]  /*01b0*/  ULDC.64 UR4, c[0x0][0x118] ;  /* 0x0000460000047ab9 */ /* 0x000fe20000000a00 */
[----:B------:R-:W-:-:S02]  /*01c0*/  MOV R45, RZ ;  /* 0x000000ff002d7202 */ /* 0x000fc40000000f00 */
[----:B------:R-:W-:Y:S01]  /*01d0*/  SHF.R.U32.HI R0, RZ, 0x1f, R59 ;  /* 0x0000001fff007819 */ /* 0x000fe2000001163b */
[----:B------:R-:W-:-:S03]  /*01e0*/  IMAD.HI R4, R6, -0x6db6db6d, R4 ;  /* 0x9249249306047827 */ /* 0x000fc600078e0204 */
[----:B------:R-:W-:Y:S02]  /*01f0*/  LEA.HI.SX32 R59, R59, R0, 0x1a ;  /* 0x000000003b3b7211 */ /* 0x000fe400078fd2ff */
[----:B------:R-:W-:-:S03]  /*0200*/  MOV R0, RZ ;  /* 0x000000ff00007202 */ /* 0x000fc60000000f00 */
[----:B------:R-:W-:-:S04]  /*0210*/  IMAD R3, R59, -0xc4, R6 ;  /* 0xffffff3c3b037824 */ /* 0x000fc800078e0206 */
[----:B------:R-:W-:Y:S01]  /*0220*/  IMAD.HI R2, R3, -0x6db6db6d, R2 ;  /* 0x9249249303027827 */ /* 0x000fe200078e0202 */
[----:B------:R-:W-:-:S04]  /*0230*/  SHF.R.U32.HI R3, RZ, 0x1f, R4 ;  /* 0x0000001fff037819 */ /* 0x000fc80000011604 */
[----:B------:R-:W-:Y:S02]  /*0240*/  SHF.R.U32.HI R69, RZ, 0x1f, R2 ;  /* 0x0000001fff457819 */ /* 0x000fe40000011602 */
[----:B------:R-:W-:Y:S02]  /*0250*/  LEA.HI.SX32 R4, R4, R3, 0x1c ;  /* 0x0000000304047211 */ /* 0x000fe400078fe2ff */
[----:B------:R-:W-:Y:S02]  /*0260*/  LEA.HI.SX32 R69, R2, R69, 0x1c ;  /* 0x0000004502457211 */ /* 0x000fe400078fe2ff */
[----:B------:R-:W-:Y:S01]  /*0270*/  MOV R3, RZ ;  /* 0x000000ff00037202 */ /* 0x000fe20000000f00 */
[----:B------:R-:W-:-:S05]  /*0280*/  IMAD R2, R4, -0x1c, R6 ;  /* 0xffffffe404027824 */ /* 0x000fca00078e0206 */
[----:B------:R0:W-:Y:S02]  /*0290*/  STL [R1], R2 ;  /* 0x0000000201007387 */ /* 0x0001e40000100800 */
.L_x_1:
[----:B------:R-:W1:Y:S04]  /*02a0*/  S2R R17, SR_TID.X ;  /* 0x0000000000117919 */ /* 0x000e680000002100 */
[----:B------:R-:W2:Y:S04]  /*02b0*/  S2R R6, SR_CTAID.X ;  /* 0x0000000000067919 */ /* 0x000ea80000002500 */
[----:B------:R-:W3:Y:S04]  /*02c0*/  LDL R16, [R1] ;  /* 0x0000000001107983 */ /* 0x000ee80000100800 */
[----:B------:R-:W-:Y:S06]  /*02d0*/  BAR.SYNC 0x0 ;  /* 0x0000000000007b1d */ /* 0x000fec0000000000 */
[----:B-1----:R-:W-:-:S13]  /*02e0*/  ISETP.GT.AND P0, PT, R17, 0xff, PT ;  /* 0x000000ff1100780c */ /* 0x002fda0003f04270 */
[----:B0-----:R-:W-:Y:S02]  /*02f0*/  @!P0 SHF.R.U32.HI R2, RZ, 0x3, R17 ;  /* 0x00000003ff028819 */ /* 0x001fe40000011611 */
[----:B------:R-:W-:Y:S02]  /*0300*/  @!P0 LOP3.LUT R4, R17, 0x7, RZ, 0xc0, !PT ;  /* 0x0000000711048812 */ /* 0x000fe400078ec0ff */
[----:B--2---:R-:W-:Y:S02]  /*0310*/  @!P0 SHF.L.U32 R5, R6, 0x9, RZ ;  /* 0x0000000906058819 */ /* 0x004fe400000006ff */
[----:B------:R-:W-:Y:S02]  /*0320*/  @!P0 SHF.L.U32 R7, R2, 0x6, RZ ;  /* 0x0000000602078819 */ /* 0x000fe400000006ff */
[----:B------:R-:W-:Y:S02]  /*0330*/  @!P0 LOP3.LUT R5, R5, 0xfffff800, RZ, 0xc0, !PT ;  /* 0xfffff80005058812 */ /* 0x000fe400078ec0ff */
[----:B------:R-:W-:-:S02]  /*0340*/  @!P0 LOP3.LUT R4, R7, 0xffffffc0, R4, 0xe2, !PT ;  /* 0xffffffc007048812 */ /* 0x000fc400078ee204 */
[----:B------:R-:W-:Y:S02]  /*0350*/  LOP3.LUT R6, R6, 0x3, RZ, 0xc0, !PT ;  /* 0x0000000306067812 */ /* 0x000fe400078ec0ff */
[----:B------:R-:W-:Y:S02]  /*0360*/  @!P0 IADD3 R7, R4, R5, RZ ;  /* 0x0000000504078210 */ /* 0x000fe40007ffe0ff */
[----:B------:R-:W-:Y:S01]  /*0370*/  MOV R2, 0x4 ;  /* 0x0000000400027802 */ /* 0x000fe20000000f00 */
[----:B------:R-:W-:Y:S01]  /*0380*/  IMAD R5, R6, 0x310, R17 ;  /* 0x0000031006057824 */ /* 0x000fe200078e0211 */
[----:B------:R-:W-:-:S03]  /*0390*/  @!P0 LEA R4, R0, R7, 0x3 ;  /* 0x0000000700048211 */ /* 0x000fc600078e18ff */
[----:B------:R-:W-:Y:S02]  /*03a0*/  IMAD R6, R0, 0x6200, R5 ;  /* 0x0000620000067824 */ /* 0x000fe400078e0205 */
[----:B------:R-:W-:-:S04]  /*03b0*/  @!P0 IMAD.WIDE R4, R4, R2, c[0x0][0x168] ;  /* 0x00005a0004048625 */ /* 0x000fc800078e0202 */
[----:B------:R-:W-:Y:S02]  /*03c0*/  IMAD.WIDE R6, R6, R2, c[0x0][0x160] ;  /* 0x0000580006067625 */ /* 0x000fe400078e0202 */
[----:B------:R-:W2:Y:S04]  /*03d0*/  @!P0 LDG.E.CONSTANT R4, [R4.64] ;  /* 0x0000000404048981 */ /* 0x000ea8000c1e9900 */
[----:B------:R-:W4:Y:S04]  /*03e0*/  LDG.E.CONSTANT R12, [R6.64] ;  /* 0x00000004060c7981 */ /* 0x000f28000c1e9900 */
[----:B------:R-:W5:Y:S04]  /*03f0*/  LDG.E.CONSTANT R13, [R6.64+0x3100] ;  /* 0x00310004060d7981 */ /* 0x000f68000c1e9900 */
[----:B------:R-:W5:Y:S04]  /*0400*/  LDG.E.CONSTANT R14, [R6.64+0x6200] ;  /* 0x00620004060e7981 */ /* 0x000f68000c1e9900 */
[----:B------:R-:W5:Y:S04]  /*0410*/  LDG.E.CONSTANT R15, [R6.64+0x9300] ;  /* 0x00930004060f7981 */ /* 0x000f68000c1e9900 */
[----:B------:R-:W5:Y:S04]  /*0420*/  LDG.E.CONSTANT R31, [R6.64+0xc400] ;  /* 0x00c40004061f7981 */ /* 0x000f68000c1e9900 */
[----:B------:R-:W5:Y:S04]  /*0430*/  LDG.E.CONSTANT R32, [R6.64+0xf500] ;  /* 0x00f5000406207981 */ /* 0x000f68000c1e9900 */
[----:B------:R-:W5:Y:S04]  /*0440*/  LDG.E.CONSTANT R33, [R6.64+0x12600] ;  /* 0x0126000406217981 */ /* 0x000f68000c1e9900 */
[----:B------:R-:W5:Y:S01]  /*0450*/  LDG.E.CONSTANT R34, [R6.64+0x15700] ;  /* 0x0157000406227981 */ /* 0x000f62000c1e9900 */
[----:B------:R-:W-:Y:S01]  /*0460*/  IADD3 R0, R0, 0x1, RZ ;  /* 0x0000000100007810 */ /* 0x000fe20007ffe0ff */
[----:B---3--:R-:W-:-:S02]  /*0470*/  IMAD R2, R69, 0x38, R16 ;  /* 0x0000003845027824 */ /* 0x008fc400078e0210 */
[----:B--2---:R-:W-:Y:S01]  /*0480*/  @!P0 STS [R17.X4+0x6200], R4 ;  /* 0x0062000411008388 */ /* 0x004fe20000004800 */
[----:B------:R-:W-:-:S03]  /*0490*/  ISETP.NE.AND P0, PT, R0, 0x8, PT ;  /* 0x000000080000780c */ /* 0x000fc60003f05270 */
[----:B----4-:R-:W-:Y:S04]  /*04a0*/  STS [R17.X4], R12 ;  /* 0x0000000c11007388 */ /* 0x010fe80000004800 */
[----:B-----5:R-:W-:Y:S04]  /*04b0*/  STS [R17.X4+0xc40], R13 ;  /* 0x000c400d11007388 */ /* 0x020fe80000004800 */
[----:B------:R-:W-:Y:S04]  /*04c0*/  STS [R17.X4+0x1880], R14 ;  /* 0x0018800e11007388 */ /* 0x000fe80000004800 */
[----:B------:R-:W-:Y:S04]  /*04d0*/  STS [R17.X4+0x24c0], R15 ;  /* 0x0024c00f11007388 */ /* 0x000fe80000004800 */
[----:B------:R0:W-:Y:S04]  /*04e0*/  STS [R17.X4+0x3100], R31 ;  /* 0x0031001f11007388 */ /* 0x0001e80000004800 */
[----:B------:R-:W-:Y:S04]  /*04f0*/  STS [R17.X4+0x3d40], R32 ;  /* 0x003d402011007388 */ /* 0x000fe80000004800 */
[----:B------:R-:W-:Y:S01]  /*0500*/  STS [R17.X4+0x4980], R33 ;  /* 0x0049802111007388 */ /* 0x000fe20000004800 */
[----:B0-----:R-:W-:-:S03]  /*0510*/  SHF.L.U32 R31, R59, 0x7, RZ ;  /* 0x000000073b1f7819 */ /* 0x001fc600000006ff */
[----:B------:R-:W-:Y:S04]  /*0520*/  STS [R17.X4+0x55c0], R34 ;  /* 0x0055c02211007388 */ /* 0x000fe80000004800 */
[----:B------:R-:W-:Y:S06]  /*0530*/  BAR.SYNC 0x0 ;  /* 0x0000000000007b1d */ /* 0x000fec0000000000 */
[----:B------:R-:W-:Y:S04]  /*0540*/  LDS R47, [R2.X4] ;  /* 0x00000000022f7984 */ /* 0x000fe80000004800 */
[----:B------:R-:W0:Y:S04]  /*0550*/  LDS.128 R16, [R31+0x6200] ;  /* 0x006200001f107984 */ /* 0x000e280000000c00 */
[----:B------:R-:W1:Y:S04]  /*0560*/  LDS R48, [R2.X4+0x70] ;  /* 0x0000700002307984 */ /* 0x000e680000004800 */
[----:B------:R-:W2:Y:S04]  /*0570*/  LDS R54, [R2.X4+0x620] ;  /* 0x0006200002367984 */ /* 0x000ea80000004800 */
[----:B------:R-:W3:Y:S04]  /*0580*/  LDS R55, [R2.X4+0x690] ;  /* 0x0006900002377984 */ /* 0x000ee80000004800 */
[----:B------:R-:W4:Y:S04]  /*0590*/  LDS.128 R12, [R31+0x6400] ;  /* 0x006400001f0c7984 */ /* 0x000f280000000c00 */
[----:B------:R-:W5:Y:S04]  /*05a0*/  LDS.128 R4, [R31+0x6220] ;  /* 0x006220001f047984 */ /* 0x000f680000000c00 */
[----:B------:R-:W5:Y:S04]  /*05b0*/  LDS.128 R32, [R31+0x6420] ;  /* 0x006420001f207984 */ /* 0x000f680000000c00 */
[----:B------:R-:W5:Y:S04]  /*05c0*/  LDS R42, [R2.X4+0xc40] ;  /* 0x000c4000022a7984 */ /* 0x000f680000004800 */
[----:B------:R-:W5:Y:S04]  /*05d0*/  LDS R43, [R2.X4+0xcb0] ;  /* 0x000cb000022b7984 */ /* 0x000f680000004800 */
[----:B------:R-:W-:Y:S01]  /*05e0*/  LDS R44, [R2.X4+0x1260] ;  /* 0x00126000022c7984 */ /* 0x000fe20000004800 */
[----:B0-----:R-:W-:-:S03]  /*05f0*/  FFMA R36, R16, R47, R36 ;  /* 0x0000002f10247223 */ /* 0x001fc60000000024 */
[----:B------:R-:W0:Y:S01]  /*0600*/  LDS R53, [R2.X4+0x12d0] ;  /* 0x0012d00002357984 */ /* 0x000e220000004800 */
[C---:B-1----:R-:W-:Y:S02]  /*0610*/  FFMA R37, R16.reuse, R48, R37 ;  /* 0x0000003010257223 */ /* 0x042fe40000000025 */
[C---:B--2---:R-:W-:Y:S02]  /*0620*/  FFMA R62, R16.reuse, R54, R45 ;  /* 0x00000036103e7223 */ /* 0x044fe4000000002d */
[----:B---3--:R-:W-:Y:S01]  /*0630*/  FFMA R66, R16, R55, R49 ;  /* 0x0000003710427223 */ /* 0x008fe20000000031 */
[----:B------:R-:W-:Y:S01]  /*0640*/  SHF.L.U32 R16, R59, 0x7, RZ ;  /* 0x000000073b107819 */ /* 0x000fe200000006ff */
[CC--:B----4-:R-:W-:Y:S02]  /*0650*/  FFMA R3, R47.reuse, R12.reuse, R3 ;  /* 0x0000000c2f037223 */ /* 0x0d0fe40000000003 */
[----:B------:R-:W-:Y:S02]  /*0660*/  FFMA R38, R48, R12, R38 ;  /* 0x0000000c30267223 */ /* 0x000fe40000000026 */
[----:B-----5:R-:W-:-:S02]  /*0670*/  FFMA R29, R47, R4, R29 ;  /* 0x000000042f1d7223 */ /* 0x020fc4000000001d */
[C---:B------:R-:W-:Y:S02]  /*0680*/  FFMA R30, R48.reuse, R4, R30 ;  /* 0x00000004301e7223 */ /* 0x040fe4000000001e */
[----:B------:R-:W-:Y:S02]  /*0690*/  FFMA R28, R48, R32, R28 ;  /* 0x00000020301c7223 */ /* 0x000fe4000000001c */
[-C--:B------:R-:W-:Y:S02]  /*06a0*/  FFMA R60, R54, R12.reuse, R51 ;  /* 0x0000000c363c7223 */ /* 0x080fe40000000033 */
[----:B------:R-:W-:Y:S02]  /*06b0*/  FFMA R65, R55, R12, R52 ;  /* 0x0000000c37417223 */ /* 0x000fe40000000034 */
[C---:B------:R-:W-:Y:S02]  /*06c0*/  FFMA R51, R42.reuse, R13, R3 ;  /* 0x0000000d2a337223 */ /* 0x040fe40000000003 */
[----:B------:R-:W-:-:S02]  /*06d0*/  FFMA R52, R42, R17, R36 ;  /* 0x000000112a347223 */ /* 0x000fc40000000024 */
[C---:B------:R-:W-:Y:S02]  /*06e0*/  FFMA R49, R43.reuse, R17, R37 ;  /* 0x000000112b317223 */ /* 0x040fe40000000025 */
[----:B------:R-:W-:Y:S02]  /*06f0*/  FFMA R3, R43, R13, R38 ;  /* 0x0000000d2b037223 */ /* 0x000fe40000000026 */
[CC--:B------:R-:W-:Y:S01]  /*0700*/  FFMA R56, R54.reuse, R4.reuse, R40 ;  /* 0x0000000436387223 */ /* 0x0c0fe20000000028 */
[----:B------:R-:W1:Y:S01]  /*0710*/  LDS.128 R36, [R16+0x6240] ;  /* 0x0062400010247984 */ /* 0x000e620000000c00 */
[----:B------:R-:W-:Y:S02]  /*0720*/  FFMA R4, R55, R4, R50 ;  /* 0x0000000437047223 */ /* 0x000fe40000000032 */
[----:B------:R-:W-:Y:S02]  /*0730*/  FFMA R45, R54, R32, R41 ;  /* 0x00000020362d7223 */ /* 0x000fe40000000029 */
[----:B------:R-:W-:-:S02]  /*0740*/  FFMA R50, R42, R5, R29 ;  /* 0x000000052a327223 */ /* 0x000fc4000000001d */
[C---:B------:R-:W-:Y:S02]  /*0750*/  FFMA R40, R43.reuse, R5, R30 ;  /* 0x000000052b287223 */ /* 0x040fe4000000001e */
[----:B------:R-:W-:Y:S02]  /*0760*/  FFMA R41, R43, R33, R28 ;  /* 0x000000212b297223 */ /* 0x000fe4000000001c */
[----:B------:R-:W2:Y:S01]  /*0770*/  LDS.128 R28, [R16+0x6440] ;  /* 0x00644000101c7984 */ /* 0x000ea20000000c00 */
[-C--:B------:R-:W-:Y:S02]  /*0780*/  FFMA R26, R47, R32.reuse, R26 ;  /* 0x000000202f1a7223 */ /* 0x080fe4000000001a */
[----:B------:R-:W-:Y:S02]  /*0790*/  FFMA R58, R55, R32, R27 ;  /* 0x00000020373a7223 */ /* 0x000fe4000000001b */
[----:B0-----:R-:W-:Y:S02]  /*07a0*/  FFMA R63, R53, R5, R4 ;  /* 0x00000005353f7223 */ /* 0x001fe40000000004 */
[----:B------:R-:W-:-:S02]  /*07b0*/  FFMA R32, R42, R33, R26 ;  /* 0x000000212a207223 */ /* 0x000fc4000000001a */
[CC--:B------:R-:W-:Y:S02]  /*07c0*/  FFMA R45, R44.reuse, R33.reuse, R45 ;  /* 0x000000212c2d7223 */ /* 0x0c0fe4000000002d */
[C---:B------:R-:W-:Y:S02]  /*07d0*/  FFMA R58, R53.reuse, R33, R58 ;  /* 0x00000021353a7223 */ /* 0x040fe4000000003a */
[C---:B------:R-:W-:Y:S02]  /*07e0*/  FFMA R56, R44.reuse, R5, R56 ;  /* 0x000000052c387223 */ /* 0x040fe40000000038 */
[CC--:B------:R-:W-:Y:S02]  /*07f0*/  FFMA R60, R44.reuse, R13.reuse, R60 ;  /* 0x0000000d2c3c7223 */ /* 0x0c0fe4000000003c */
[----:B------:R-:W-:Y:S02]  /*0800*/  FFMA R65, R53, R13, R65 ;  /* 0x0000000d35417223 */ /* 0x000fe40000000041 */
[----:B------:R-:W-:-:S02]  /*0810*/  FFMA R62, R44, R17, R62 ;  /* 0x000000112c3e7223 */ /* 0x000fc4000000003e */
[----:B------:R-:W-:Y:S02]  /*0820*/  FFMA R66, R53, R17, R66 ;  /* 0x0000001135427223 */ /* 0x000fe40000000042 */
[----:B------:R-:W0:Y:S01]  /*0830*/  LDS R17, [R2.X4+0x18f0] ;  /* 0x0018f00002117984 */ /* 0x000e220000004800 */
[-C--:B-1----:R-:W-:Y:S02]  /*0840*/  FFMA R10, R48, R36.reuse, R10 ;  /* 0x00000024300a7223 */ /* 0x082fe4000000000a */
[-C--:B------:R-:W-:Y:S02]  /*0850*/  FFMA R12, R55, R36.reuse, R25 ;  /* 0x00000024370c7223 */ /* 0x080fe40000000019 */
[-C--:B------:R-:W-:Y:S02]  /*0860*/  FFMA R33, R47, R36.reuse, R57 ;  /* 0x000000242f217223 */ /* 0x080fe40000000039 */
[----:B------:R-:W-:Y:S02]  /*0870*/  FFMA R4, R54, R36, R22 ;  /* 0x0000002436047223 */ /* 0x000fe40000000016 */
[----:B------:R-:W-:-:S02]  /*0880*/  FFMA R36, R43, R37, R10 ;  /* 0x000000252b247223 */ /* 0x000fc4000000000a */
[----:B------:R-:W-:Y:S02]  /*0890*/  FFMA R10, R53, R37, R12 ;  /* 0x00000025350a7223 */ /* 0x000fe4000000000c */
[-C--:B--2---:R-:W-:Y:S02]  /*08a0*/  FFMA R20, R48, R28.reuse, R20 ;  /* 0x0000001c30147223 */ /* 0x084fe40000000014 */
[-C--:B------:R-:W-:Y:S02]  /*08b0*/  FFMA R12, R47, R28.reuse, R61 ;  /* 0x0000001c2f0c7223 */ /* 0x080fe4000000003d */
[-C--:B------:R-:W-:Y:S02]  /*08c0*/  FFMA R5, R54, R28.reuse, R21 ;  /* 0x0000001c36057223 */ /* 0x080fe40000000015 */
[----:B------:R-:W-:Y:S02]  /*08d0*/  FFMA R28, R55, R28, R23 ;  /* 0x0000001c371c7223 */ /* 0x000fe40000000017 */
[----:B------:R-:W-:-:S02]  /*08e0*/  FFMA R13, R43, R29, R20 ;  /* 0x0000001d2b0d7223 */ /* 0x000fc40000000014 */
[----:B------:R-:W1:Y:S01]  /*08f0*/  LDS.128 R20, [R16+0x6260] ;  /* 0x0062600010147984 */ /* 0x000e620000000c00 */
[-C--:B------:R-:W-:Y:S02]  /*0900*/  FFMA R12, R42, R29.reuse, R12 ;  /* 0x0000001d2a0c7223 */ /* 0x080fe4000000000c */
[-C--:B------:R-:W-:Y:S02]  /*0910*/  FFMA R5, R44, R29.reuse, R5 ;  /* 0x0000001d2c057223 */ /* 0x080fe40000000005 */
[----:B------:R-:W-:Y:S02]  /*0920*/  FFMA R29, R53, R29, R28 ;  /* 0x0000001d351d7223 */ /* 0x000fe4000000001c */
[-C--:B------:R-:W-:Y:S02]  /*0930*/  FFMA R33, R42, R37.reuse, R33 ;  /* 0x000000252a217223 */ /* 0x080fe40000000021 */
[----:B------:R-:W-:Y:S02]  /*0940*/  FFMA R4, R44, R37, R4 ;  /* 0x000000252c047223 */ /* 0x000fe40000000004 */
[----:B0-----:R-:W-:-:S02]  /*0950*/  FFMA R49, R17, R18, R49 ;  /* 0x0000001211317223 */ /* 0x001fc40000000031 */
[C---:B------:R-:W-:Y:S02]  /*0960*/  FFMA R40, R17.reuse, R6, R40 ;  /* 0x0000000611287223 */ /* 0x040fe40000000028 */
[C---:B------:R-:W-:Y:S02]  /*0970*/  FFMA R41, R17.reuse, R34, R41 ;  /* 0x0000002211297223 */ /* 0x040fe40000000029 */
[C---:B------:R-:W-:Y:S02]  /*0980*/  FFMA R36, R17.reuse, R38, R36 ;  /* 0x0000002611247223 */ /* 0x040fe40000000024 */
[----:B------:R-:W-:Y:S02]  /*0990*/  FFMA R13, R17, R30, R13 ;  /* 0x0000001e110d7223 */ /* 0x000fe4000000000d */
[-C--:B-1----:R-:W-:Y:S02]  /*09a0*/  FFMA R67, R47, R20.reuse, R67 ;  /* 0x000000142f437223 */ /* 0x082fe40000000043 */
[----:B------:R-:W-:-:S02]  /*09b0*/  FFMA R16, R48, R20, R9 ;  /* 0x0000001430107223 */ /* 0x000fc40000000009 */
[-C--:B------:R-:W-:Y:S02]  /*09c0*/  FFMA R11, R54, R20.reuse, R11 ;  /* 0x00000014360b7223 */ /* 0x080fe4000000000b */
[----:B------:R-:W-:Y:S02]  /*09d0*/  FFMA R28, R55, R20, R24 ;  /* 0x00000014371c7223 */ /* 0x000fe40000000018 */
[-C--:B------:R-:W-:Y:S01]  /*09e0*/  FFMA R20, R42, R21.reuse, R67 ;  /* 0x000000152a147223 */ /* 0x080fe20000000043 */
[----:B------:R-:W-:Y:S01]  /*09f0*/  SHF.L.U32 R67, R59, 0x7, RZ ;  /* 0x000000073b437819 */ /* 0x000fe200000006ff */
[-C--:B------:R-:W-:Y:S02]  /*0a00*/  FFMA R16, R43, R21.reuse, R16 ;  /* 0x000000152b107223 */ /* 0x080fe40000000010 */
[-C--:B------:R-:W-:Y:S02]  /*0a10*/  FFMA R28, R53, R21.reuse, R28 ;  /* 0x00000015351c7223 */ /* 0x080fe4000000001c */
[----:B------:R-:W0:Y:S01]  /*0a20*/  LDS.128 R24, [R67+0x6460] ;  /* 0x0064600043187984 */ /* 0x000e220000000c00 */
[----:B------:R-:W-:-:S02]  /*0a30*/  FFMA R11, R44, R21, R11 ;  /* 0x000000152c0b7223 */ /* 0x000fc4000000000b */
[C---:B------:R-:W-:Y:S02]  /*0a40*/  FFMA R21, R17.reuse, R14, R3 ;  /* 0x0000000e11157223 */ /* 0x040fe40000000003 */
[----:B------:R-:W-:Y:S01]  /*0a50*/  LDS R3, [R2.X4+0x2ae0] ;  /* 0x002ae00002037984 */ /* 0x000fe20000004800 */
[----:B------:R-:W-:Y:S02]  /*0a60*/  FFMA R16, R17, R22, R16 ;  /* 0x0000001611107223 */ /* 0x000fe40000000010 */
[-C--:B0-----:R-:W-:Y:S02]  /*0a70*/  FFMA R64, R48, R24.reuse, R64 ;  /* 0x0000001830407223 */ /* 0x081fe40000000040 */
[----:B------:R-:W0:Y:S01]  /*0a80*/  LDS R48, [R2.X4+0x1880] ;  /* 0x0018800002307984 */ /* 0x000e220000004800 */
[-C--:B------:R-:W-:Y:S02]  /*0a90*/  FFMA R47, R47, R24.reuse, R68 ;  /* 0x000000182f2f7223 */ /* 0x080fe40000000044 */
[----:B------:R-:W-:-:S02]  /*0aa0*/  FFMA R9, R54, R24, R8 ;  /* 0x0000001836097223 */ /* 0x000fc40000000008 */
[----:B------:R-:W-:Y:S01]  /*0ab0*/  FFMA R24, R55, R24, R46 ;  /* 0x0000001837187223 */ /* 0x000fe2000000002e */
[----:B------:R-:W1:Y:S01]  /*0ac0*/  LDS R8, [R2.X4+0x1ea0] ;  /* 0x001ea00002087984 */ /* 0x000e620000004800 */
[-C--:B------:R-:W-:Y:S02]  /*0ad0*/  FFMA R42, R42, R25.reuse, R47 ;  /* 0x000000192a2a7223 */ /* 0x080fe4000000002f */
[-C--:B------:R-:W-:Y:S01]  /*0ae0*/  FFMA R43, R43, R25.reuse, R64 ;  /* 0x000000192b2b7223 */ /* 0x080fe20000000040 */
[----:B------:R-:W2:Y:S01]  /*0af0*/  LDS R54, [R2.X4+0x1f10] ;  /* 0x001f100002367984 */ /* 0x000ea20000004800 */
[-C--:B------:R-:W-:Y:S02]  /*0b00*/  FFMA R9, R44, R25.reuse, R9 ;  /* 0x000000192c097223 */ /* 0x080fe40000000009 */
[----:B------:R-:W-:Y:S02]  /*0b10*/  FFMA R53, R53, R25, R24 ;  /* 0x0000001935357223 */ /* 0x000fe40000000018 */
[----:B------:R-:W3:Y:S01]  /*0b20*/  LDS R25, [R2.X4+0x24c0] ;  /* 0x0024c00002197984 */ /* 0x000ee20000004800 */
[----:B------:R-:W-:-:S03]  /*0b30*/  FFMA R17, R17, R26, R43 ;  /* 0x0000001a11117223 */ /* 0x000fc6000000002b */
[----:B------:R-:W-:Y:S01]  /*0b40*/  LDS R24, [R2.X4+0x2b50] ;  /* 0x002b500002187984 */ /* 0x000fe20000004800 */
[----:B0-----:R-:W-:-:S03]  /*0b50*/  FFMA R46, R48, R30, R12 ;  /* 0x0000001e302e7223 */ /* 0x001fc6000000000c */
[----:B------:R-:W0:Y:S01]  /*0b60*/  LDS R12, [R2.X4+0x2530] ;  /* 0x00253000020c7984 */ /* 0x000e220000004800 */
[C---:B------:R-:W-:Y:S02]  /*0b70*/  FFMA R52, R48.reuse, R18, R52 ;  /* 0x0000001230347223 */ /* 0x040fe40000000034 */
[C---:B------:R-:W-:Y:S02]  /*0b80*/  FFMA R51, R48.reuse, R14, R51 ;  /* 0x0000000e30337223 */ /* 0x040fe40000000033 */
[C---:B------:R-:W-:Y:S02]  /*0b90*/  FFMA R50, R48.reuse, R6, R50 ;  /* 0x0000000630327223 */ /* 0x040fe40000000032 */
[C---:B------:R-:W-:Y:S02]  /*0ba0*/  FFMA R32, R48.reuse, R34, R32 ;  /* 0x0000002230207223 */ /* 0x040fe40000000020 */
[C---:B------:R-:W-:Y:S02]  /*0bb0*/  FFMA R33, R48.reuse, R38, R33 ;  /* 0x0000002630217223 */ /* 0x040fe40000000021 */
[----:B------:R-:W-:-:S02]  /*0bc0*/  FFMA R47, R48, R22, R20 ;  /* 0x00000016302f7223 */ /* 0x000fc40000000014 */
[----:B-1----:R-:W-:Y:S02]  /*0bd0*/  FFMA R43, R8, R14, R60 ;  /* 0x0000000e082b7223 */ /* 0x002fe4000000003c */
[----:B------:R-:W-:Y:S02]  /*0be0*/  FFMA R48, R48, R26, R42 ;  /* 0x0000001a30307223 */ /* 0x000fe4000000002a */
[----:B------:R-:W-:Y:S02]  /*0bf0*/  FFMA R37, R8, R38, R4 ;  /* 0x0000002608257223 */ /* 0x000fe40000000004 */
[----:B--2---:R-:W-:Y:S02]  /*0c00*/  FFMA R14, R54, R14, R65 ;  /* 0x0000000e360e7223 */ /* 0x004fe40000000041 */
[C---:B------:R-:W-:Y:S02]  /*0c10*/  FFMA R42, R8.reuse, R18, R62 ;  /* 0x00000012082a7223 */ /* 0x040fe4000000003e */
[----:B------:R-:W-:-:S02]  /*0c20*/  FFMA R44, R8, R6, R56 ;  /* 0x00000006082c7223 */ /* 0x000fc40000000038 */
[C---:B------:R-:W-:Y:S02]  /*0c30*/  FFMA R45, R8.reuse, R34, R45 ;  /* 0x00000022082d7223 */ /* 0x040fe4000000002d */
[C---:B------:R-:W-:Y:S02]  /*0c40*/  FFMA R5, R8.reuse, R30, R5 ;  /* 0x0000001e08057223 */ /* 0x040fe40000000005 */
[C---:B------:R-:W-:Y:S02]  /*0c50*/  FFMA R11, R8.reuse, R22, R11 ;  /* 0x00000016080b7223 */ /* 0x040fe4000000000b */
[----:B------:R-:W-:Y:S02]  /*0c60*/  FFMA R4, R8, R26, R9 ;  /* 0x0000001a08047223 */ /* 0x000fe40000000009 */
[C---:B------:R-:W-:Y:S02]  /*0c70*/  FFMA R20, R54.reuse, R30, R29 ;  /* 0x0000001e36147223 */ /* 0x040fe4000000001d */
[----:B------:R-:W-:-:S02]  /*0c80*/  FFMA R18, R54, R18, R66 ;  /* 0x0000001236127223 */ /* 0x000fc40000000042 */
[----:B---3--:R-:W-:Y:S02]  /*0c90*/  FFMA R29, R25, R15, R51 ;  /* 0x0000000f191d7223 */ /* 0x008fe40000000033 */
[C---:B------:R-:W-:Y:S02]  /*0ca0*/  FFMA R8, R54.reuse, R6, R63 ;  /* 0x0000000636087223 */ /* 0x040fe4000000003f */
[C---:B------:R-:W-:Y:S01]  /*0cb0*/  FFMA R9, R54.reuse, R34, R58 ;  /* 0x0000002236097223 */ /* 0x040fe2000000003a */
[----:B------:R-:W-:Y:S01]  /*0cc0*/  LDS R6, [R2.X4+0x3790] ;  /* 0x0037900002067984 */ /* 0x000fe20000004800 */
[C---:B------:R-:W-:Y:S02]  /*0cd0*/  FFMA R10, R54.reuse, R38, R10 ;  /* 0x00000026360a7223 */ /* 0x040fe4000000000a */
[C---:B------:R-:W-:Y:S02]  /*0ce0*/  FFMA R22, R54.reuse, R22, R28 ;  /* 0x0000001636167223 */ /* 0x040fe4000000001c */
[----:B------:R-:W-:-:S02]  /*0cf0*/  FFMA R26, R54, R26, R53 ;  /* 0x0000001a361a7223 */ /* 0x000fc40000000035 */
[C---:B------:R-:W-:Y:S02]  /*0d00*/  FFMA R30, R25.reuse, R7, R50 ;  /* 0x00000007191e7223 */ /* 0x040fe40000000032 */
[----:B------:R-:W-:Y:S02]  /*0d10*/  FFMA R51, R25, R39, R33 ;  /* 0x0000002719337223 */ /* 0x000fe40000000021 */
[C---:B0-----:R-:W-:Y:S02]  /*0d20*/  FFMA R33, R12.reuse, R19, R49 ;  /* 0x000000130c217223 */ /* 0x041fe40000000031 */
[C---:B------:R-:W-:Y:S02]  /*0d30*/  FFMA R34, R12.reuse, R15, R21 ;  /* 0x0000000f0c227223 */ /* 0x040fe40000000015 */
        /* <DEDUP_REMOVED lines=8> */
[C---:B------:R-:W-:Y:S02]  /*0dc0*/  FFMA R44, R3.reuse, R7, R44 ;  /* 0x00000007032c7223 */ /* 0x040fe4000000002c */
[C---:B------:R-:W-:Y:S02]  /*0dd0*/  FFMA R45, R3.reuse, R35, R45 ;  /* 0x00000023032d7223 */ /* 0x040fe4000000002d */
[C---:B------:R-:W-:Y:S02]  /*0de0*/  FFMA R37, R3.reuse, R39, R37 ;  /* 0x0000002703257223 */ /* 0x040fe40000000025 */
[C---:B------:R-:W-:Y:S02]  /*0df0*/  FFMA R38, R3.reuse, R31, R5 ;  /* 0x0000001f03267223 */ /* 0x040fe40000000005 */
[C---:B------:R-:W-:Y:S01]  /*0e00*/  FFMA R11, R3.reuse, R23, R11 ;  /* 0x00000017030b7223 */ /* 0x040fe2000000000b */
[----:B------:R-:W-:Y:S01]  /*0e10*/  LDS R5, [R2.X4+0x3720] ;  /* 0x0037200002057984 */ /* 0x000fe20000004800 */
[----:B------:R-:W-:-:S02]  /*0e20*/  FFMA R53, R3, R27, R4 ;  /* 0x0000001b03357223 */ /* 0x000fc40000000004 */
[C---:B------:R-:W-:Y:S01]  /*0e30*/  FFMA R56, R24.reuse, R15, R14 ;  /* 0x0000000f18387223 */ /* 0x040fe2000000000e */
[----:B------:R-:W-:Y:S01]  /*0e40*/  LDS R3, [R2.X4+0x3100] ;  /* 0x0031000002037984 */ /* 0x000fe20000004800 */
[CC--:B------:R-:W-:Y:S02]  /*0e50*/  FFMA R28, R25.reuse, R19.reuse, R52 ;  /* 0x00000013191c7223 */ /* 0x0c0fe40000000034 */
[C---:B------:R-:W-:Y:S01]  /*0e60*/  FFMA R49, R24.reuse, R19, R18 ;  /* 0x0000001318317223 */ /* 0x040fe20000000012 */
[----:B------:R-:W0:Y:S01]  /*0e70*/  LDS.128 R12, [R67+0x6210] ;  /* 0x00621000430c7984 */ /* 0x000e220000000c00 */
[C---:B------:R-:W-:Y:S02]  /*0e80*/  FFMA R64, R25.reuse, R23, R47 ;  /* 0x0000001719407223 */ /* 0x040fe4000000002f */
[----:B------:R-:W-:Y:S01]  /*0e90*/  FFMA R65, R25, R27, R48 ;  /* 0x0000001b19417223 */ /* 0x000fe20000000030 */
[----:B------:R-:W1:Y:S01]  /*0ea0*/  LDS R4, [R2.X4+0x3170] ;  /* 0x0031700002047984 */ /* 0x000e620000004800 */
[----:B------:R-:W-:-:S02]  /*0eb0*/  FFMA R52, R24, R7, R8 ;  /* 0x0000000718347223 */ /* 0x000fc40000000008 */
[C---:B------:R-:W-:Y:S01]  /*0ec0*/  FFMA R48, R24.reuse, R31, R20 ;  /* 0x0000001f18307223 */ /* 0x040fe20000000014 */
[----:B------:R-:W2:Y:S01]  /*0ed0*/  LDS.128 R16, [R67+0x6410] ;  /* 0x0064100043107984 */ /* 0x000ea20000000c00 */
[C---:B------:R-:W-:Y:S02]  /*0ee0*/  FFMA R47, R24.reuse, R23, R22 ;  /* 0x00000017182f7223 */ /* 0x040fe40000000016 */
[CC--:B------:R-:W-:Y:S01]  /*0ef0*/  FFMA R32, R25.reuse, R35.reuse, R32 ;  /* 0x0000002319207223 */ /* 0x0c0fe20000000020 */
[----:B------:R-:W3:Y:S01]  /*0f00*/  LDS R7, [R2.X4+0x3d40] ;  /* 0x003d400002077984 */ /* 0x000ee20000004800 */
[C---:B------:R-:W-:Y:S02]  /*0f10*/  FFMA R35, R24.reuse, R35, R9 ;  /* 0x0000002318237223 */ /* 0x040fe40000000009 */
[----:B------:R-:W-:Y:S01]  /*0f20*/  FFMA R39, R24, R39, R10 ;  /* 0x0000002718277223 */ /* 0x000fe2000000000a */
[----:B------:R-:W4:Y:S01]  /*0f30*/  LDS.128 R20, [R67+0x6230] ;  /* 0x0062300043147984 */ /* 0x000f220000000c00 */
[----:B------:R-:W-:-:S02]  /*0f40*/  FFMA R55, R25, R31, R46 ;  /* 0x0000001f19377223 */ /* 0x000fc4000000002e */
[----:B------:R-:W-:Y:S01]  /*0f50*/  FFMA R46, R24, R27, R26 ;  /* 0x0000001b182e7223 */ /* 0x000fe2000000001a */
[----:B------:R-:W5:Y:S04]  /*0f60*/  LDS R8, [R2.X4+0x3db0] ;  /* 0x003db00002087984 */ /* 0x000f680000004800 */
[----:B------:R-:W5:Y:S04]  /*0f70*/  LDS R9, [R2.X4+0x4360] ;  /* 0x0043600002097984 */ /* 0x000f680000004800 */
[----:B------:R-:W5:Y:S04]  /*0f80*/  LDS R10, [R2.X4+0x43d0] ;  /* 0x0043d000020a7984 */ /* 0x000f680000004800 */
[----:B------:R-:W5:Y:S01]  /*0f90*/  LDS.128 R24, [R67+0x6430] ;  /* 0x0064300043187984 */ /* 0x000f620000000c00 */
[----:B0-----:R-:W-:-:S02]  /*0fa0*/  FFMA R28, R12, R3, R28 ;  /* 0x000000030c1c7223 */ /* 0x001fc4000000001c */
[C---:B------:R-:W-:Y:S02]  /*0fb0*/  FFMA R42, R12.reuse, R5, R42 ;  /* 0x000000050c2a7223 */ /* 0x040fe4000000002a */
[C---:B-1----:R-:W-:Y:S02]  /*0fc0*/  FFMA R33, R12.reuse, R4, R33 ;  /* 0x000000040c217223 */ /* 0x042fe40000000021 */
[----:B------:R-:W-:Y:S02]  /*0fd0*/  FFMA R49, R12, R6, R49 ;  /* 0x000000060c317223 */ /* 0x000fe40000000031 */
[-C--:B--2---:R-:W-:Y:S02]  /*0fe0*/  FFMA R29, R3, R16.reuse, R29 ;  /* 0x00000010031d7223 */ /* 0x084fe4000000001d */
[-C--:B------:R-:W-:Y:S02]  /*0ff0*/  FFMA R34, R4, R16.reuse, R34 ;  /* 0x0000001004227223 */ /* 0x080fe40000000022 */
[----:B------:R-:W-:-:S02]  /*1000*/  FFMA R43, R5, R16, R43 ;  /* 0x00000010052b7223 */ /* 0x000fc4000000002b */
[----:B------:R-:W-:Y:S02]  /*1010*/  FFMA R56, R6, R16, R56 ;  /* 0x0000001006387223 */ /* 0x000fe40000000038 */
[-C--:B---3--:R-:W-:Y:S02]  /*1020*/  FFMA R16, R7, R13.reuse, R28 ;  /* 0x0000000d07107223 */ /* 0x088fe4000000001c */
[-C--:B----4-:R-:W-:Y:S02]  /*1030*/  FFMA R30, R3, R20.reuse, R30 ;  /* 0x00000014031e7223 */ /* 0x090fe4000000001e */
[----:B------:R-:W-:Y:S02]  /*1040*/  FFMA R28, R5, R20, R44 ;  /* 0x00000014051c7223 */ /* 0x000fe4000000002c */
[-C--:B-----5:R-:W-:Y:S02]  /*1050*/  FFMA R12, R8, R13.reuse, R33 ;  /* 0x0000000d080c7223 */ /* 0x0a0fe40000000021 */
[----:B------:R-:W-:-:S02]  /*1060*/  FFMA R60, R9, R13, R42 ;  /* 0x0000000d093c7223 */ /* 0x000fc4000000002a */
[----:B------:R-:W-:Y:S02]  /*1070*/  FFMA R57, R9, R17, R43 ;  /* 0x0000001109397223 */ /* 0x000fe4000000002b */
[----:B------:R-:W-:Y:S02]  /*1080*/  FFMA R63, R10, R13, R49 ;  /* 0x0000000d0a3f7223 */ /* 0x000fe40000000031 */
[-C--:B------:R-:W-:Y:S02]  /*1090*/  FFMA R49, R7, R17.reuse, R29 ;  /* 0x0000001107317223 */ /* 0x080fe4000000001d */
[-C--:B------:R-:W-:Y:S02]  /*10a0*/  FFMA R13, R8, R17.reuse, R34 ;  /* 0x00000011080d7223 */ /* 0x080fe40000000022 */
[----:B------:R-:W-:Y:S02]  /*10b0*/  FFMA R62, R10, R17, R56 ;  /* 0x000000110a3e7223 */ /* 0x000fe40000000038 */
[----:B------:R-:W-:-:S02]  /*10c0*/  FFMA R40, R4, R20, R40 ;  /* 0x0000001404287223 */ /* 0x000fc40000000028 */
[C---:B------:R-:W-:Y:S02]  /*10d0*/  FFMA R52, R6.reuse, R20, R52 ;  /* 0x0000001406347223 */ /* 0x040fe40000000034 */
[-C--:B------:R-:W-:Y:S02]  /*10e0*/  FFMA R44, R7, R21.reuse, R30 ;  /* 0x00000015072c7223 */ /* 0x080fe4000000001e */
[----:B------:R-:W-:Y:S02]  /*10f0*/  FFMA R17, R9, R21, R28 ;  /* 0x0000001509117223 */ /* 0x000fe4000000001c */
[-C--:B------:R-:W-:Y:S01]  /*1100*/  FFMA R32, R3, R24.reuse, R32 ;  /* 0x0000001803207223 */ /* 0x080fe20000000020 */
[----:B------:R-:W0:Y:S01]  /*1110*/  LDS.128 R28, [R67+0x6250] ;  /* 0x00625000431c7984 */ /* 0x000e220000000c00 */
[-C--:B------:R-:W-:Y:S02]  /*1120*/  FFMA R34, R5, R24.reuse, R45 ;  /* 0x0000001805227223 */ /* 0x080fe4000000002d */
[----:B------:R-:W-:-:S02]  /*1130*/  FFMA R35, R6, R24, R35 ;  /* 0x0000001806237223 */ /* 0x000fc40000000023 */
[-C--:B------:R-:W-:Y:S02]  /*1140*/  FFMA R20, R8, R21.reuse, R40 ;  /* 0x0000001508147223 */ /* 0x080fe40000000028 */
[C---:B------:R-:W-:Y:S02]  /*1150*/  FFMA R61, R10.reuse, R21, R52 ;  /* 0x000000150a3d7223 */ /* 0x040fe40000000034 */
[-C--:B------:R-:W-:Y:S02]  /*1160*/  FFMA R45, R7, R25.reuse, R32 ;  /* 0x00000019072d7223 */ /* 0x080fe40000000020 */
[-C--:B------:R-:W-:Y:S02]  /*1170*/  FFMA R21, R9, R25.reuse, R34 ;  /* 0x0000001909157223 */ /* 0x080fe40000000022 */
[----:B------:R-:W-:Y:S02]  /*1180*/  FFMA R56, R10, R25, R35 ;  /* 0x000000190a387223 */ /* 0x000fe40000000023 */
[----:B------:R-:W1:Y:S01]  /*1190*/  LDS.128 R32, [R67+0x6450] ;  /* 0x0064500043207984 */ /* 0x000e620000000c00 */
[----:B------:R-:W-:-:S04]  /*11a0*/  FFMA R41, R4, R24, R41 ;  /* 0x0000001804297223 */ /* 0x000fc80000000029 */
[----:B------:R-:W-:Y:S02]  /*11b0*/  FFMA R24, R8, R25, R41 ;  /* 0x0000001908187223 */ /* 0x000fe40000000029 */
[-C--:B0-----:R-:W-:Y:S02]  /*11c0*/  FFMA R36, R4, R28.reuse, R36 ;  /* 0x0000001c04247223 */ /* 0x081fe40000000024 */
[-C--:B------:R-:W-:Y:S02]  /*11d0*/  FFMA R40, R3, R28.reuse, R51 ;  /* 0x0000001c03287223 */ /* 0x080fe40000000033 */
[-C--:B------:R-:W-:Y:S02]  /*11e0*/  FFMA R42, R5, R28.reuse, R37 ;  /* 0x0000001c052a7223 */ /* 0x080fe40000000025 */
[----:B------:R-:W-:Y:S02]  /*11f0*/  FFMA R39, R6, R28, R39 ;  /* 0x0000001c06277223 */ /* 0x000fe40000000027 */
[----:B------:R-:W-:-:S02]  /*1200*/  FFMA R28, R8, R29, R36 ;  /* 0x0000001d081c7223 */ /* 0x000fc40000000024 */
[-C--:B------:R-:W-:Y:S02]  /*1210*/  FFMA R51, R7, R29.reuse, R40 ;  /* 0x0000001d07337223 */ /* 0x080fe40000000028 */
[-C--:B------:R-:W-:Y:S02]  /*1220*/  FFMA R25, R9, R29.reuse, R42 ;  /* 0x0000001d09197223 */ /* 0x080fe4000000002a */
[----:B------:R-:W-:Y:S02]  /*1230*/  FFMA R29, R10, R29, R39 ;  /* 0x0000001d0a1d7223 */ /* 0x000fe40000000027 */
[-C--:B-1----:R-:W-:Y:S02]  /*1240*/  FFMA R52, R3, R32.reuse, R55 ;  /* 0x0000002003347223 */ /* 0x082fe40000000037 */
[-C--:B------:R-:W-:Y:S02]  /*1250*/  FFMA R50, R4, R32.reuse, R50 ;  /* 0x0000002004327223 */ /* 0x080fe40000000032 */
[----:B------:R-:W-:-:S02]  /*1260*/  FFMA R38, R5, R32, R38 ;  /* 0x0000002005267223 */ /* 0x000fc40000000026 */
[----:B------:R-:W-:Y:S02]  /*1270*/  FFMA R36, R6, R32, R48 ;  /* 0x0000002006247223 */ /* 0x000fe40000000030 */
[-C--:B------:R-:W-:Y:S02]  /*1280*/  FFMA R52, R7, R33.reuse, R52 ;  /* 0x0000002107347223 */ /* 0x080fe40000000034 */
[-C--:B------:R-:W-:Y:S02]  /*1290*/  FFMA R48, R8, R33.reuse, R50 ;  /* 0x0000002108307223 */ /* 0x080fe40000000032 */
[-C--:B------:R-:W-:Y:S02]  /*12a0*/  FFMA R32, R9, R33.reuse, R38 ;  /* 0x0000002109207223 */ /* 0x080fe40000000026 */
[----:B------:R-:W-:Y:S02]  /*12b0*/  FFMA R33, R10, R33, R36 ;  /* 0x000000210a217223 */ /* 0x000fe40000000024 */
[----:B------:R-:W0:Y:S02]  /*12c0*/  LDS.128 R36, [R67+0x6270] ;  /* 0x0062700043247984 */ /* 0x000e240000000c00 */
[----:B0-----:R-:W-:-:S02]  /*12d0*/  FFMA R40, R5, R36, R11 ;  /* 0x0000002405287223 */ /* 0x001fc4000000000b */
[-C--:B------:R-:W-:Y:S02]  /*12e0*/  FFMA R64, R3, R36.reuse, R64 ;  /* 0x0000002403407223 */ /* 0x080fe40000000040 */
[-C--:B------:R-:W-:Y:S02]  /*12f0*/  FFMA R11, R9, R37.reuse, R40 ;  /* 0x00000025090b7223 */ /* 0x080fe40000000028 */
[----:B------:R-:W0:Y:S01]  /*1300*/  LDS.128 R40, [R67+0x6470] ;  /* 0x0064700043287984 */ /* 0x000e220000000c00 */
[-C--:B------:R-:W-:Y:S02]  /*1310*/  FFMA R54, R4, R36.reuse, R54 ;  /* 0x0000002404367223 */ /* 0x080fe40000000036 */
[----:B------:R-:W-:Y:S02]  /*1320*/  FFMA R47, R6, R36, R47 ;  /* 0x00000024062f7223 */ /* 0x000fe4000000002f */
[-C--:B------:R-:W-:Y:S02]  /*1330*/  FFMA R55, R7, R37.reuse, R64 ;  /* 0x0000002507377223 */ /* 0x080fe40000000040 */
[----:B------:R-:W-:-:S02]  /*1340*/  FFMA R36, R8, R37, R54 ;  /* 0x0000002508247223 */ /* 0x000fc40000000036 */
[----:B------:R-:W1:Y:S01]  /*1350*/  LDS R54, [R2.X4+0x49f0] ;  /* 0x0049f00002367984 */ /* 0x000e620000004800 */
[----:B------:R-:W-:Y:S02]  /*1360*/  FFMA R37, R10, R37, R47 ;  /* 0x000000250a257223 */ /* 0x000fe4000000002f */
[-C--:B0-----:R-:W-:Y:S02]  /*1370*/  FFMA R4, R4, R40.reuse, R58 ;  /* 0x0000002804047223 */ /* 0x081fe4000000003a */
[-C--:B------:R-:W-:Y:S01]  /*1380*/  FFMA R64, R3, R40.reuse, R65 ;  /* 0x0000002803407223 */ /* 0x080fe20000000041 */
[----:B------:R-:W0:Y:S01]  /*1390*/  LDS R58, [R2.X4+0x4980] ;  /* 0x00498000023a7984 */ /* 0x000e220000004800 */
[-C--:B------:R-:W-:Y:S02]  /*13a0*/  FFMA R46, R6, R40.reuse, R46 ;  /* 0x00000028062e7223 */ /* 0x080fe4000000002e */
[----:B------:R-:W-:Y:S01]  /*13b0*/  FFMA R64, R7, R41, R64 ;  /* 0x0000002907407223 */ /* 0x000fe20000000040 */
[----:B------:R-:W2:Y:S01]  /*13c0*/  LDS R3, [R2.X4+0x4fa0] ;  /* 0x004fa00002037984 */ /* 0x000ea20000004800 */
[----:B------:R-:W-:-:S02]  /*13d0*/  FFMA R53, R5, R40, R53 ;  /* 0x0000002805357223 */ /* 0x000fc40000000035 */
[-C--:B------:R-:W-:Y:S01]  /*13e0*/  FFMA R7, R8, R41.reuse, R4 ;  /* 0x0000002908077223 */ /* 0x080fe20000000004 */
[----:B------:R-:W3:Y:S01]  /*13f0*/  LDS R6, [R2.X4+0x5010] ;  /* 0x0050100002067984 */ /* 0x000ee20000004800 */
[-C--:B------:R-:W-:Y:S02]  /*1400*/  FFMA R9, R9, R41.reuse, R53 ;  /* 0x0000002909097223 */ /* 0x080fe40000000035 */
[----:B------:R-:W-:Y:S01]  /*1410*/  FFMA R41, R10, R41, R46 ;  /* 0x000000290a297223 */ /* 0x000fe2000000002e */
[----:B------:R-:W4:Y:S01]  /*1420*/  LDS R5, [R2.X4+0x55c0] ;  /* 0x0055c00002057984 */ /* 0x000f220000004800 */
[C---:B-1----:R-:W-:Y:S02]  /*1430*/  FFMA R48, R54.reuse, R34, R48 ;  /* 0x0000002236307223 */ /* 0x042fe40000000030 */
[C---:B------:R-:W-:Y:S01]  /*1440*/  FFMA R24, R54.reuse, R26, R24 ;  /* 0x0000001a36187223 */ /* 0x040fe20000000018 */
[----:B------:R-:W1:Y:S01]  /*1450*/  LDS R4, [R2.X4+0x5630] ;  /* 0x0056300002047984 */ /* 0x000e620000004800 */
[----:B------:R-:W-:-:S03]  /*1460*/  FFMA R7, R54, R42, R7 ;  /* 0x0000002a36077223 */ /* 0x000fc60000000007 */
[----:B------:R-:W5:Y:S04]  /*1470*/  LDS R8, [R2.X4+0x5be0] ;  /* 0x005be00002087984 */ /* 0x000f680000004800 */
[----:B------:R-:W1:Y:S01]  /*1480*/  LDS R2, [R2.X4+0x5c50] ;  /* 0x005c500002027984 */ /* 0x000e620000004800 */
[C---:B0-----:R-:W-:Y:S02]  /*1490*/  FFMA R50, R58.reuse, R22, R44 ;  /* 0x000000163a327223 */ /* 0x041fe4000000002c */
[C---:B------:R-:W-:Y:S02]  /*14a0*/  FFMA R47, R58.reuse, R26, R45 ;  /* 0x0000001a3a2f7223 */ /* 0x040fe4000000002d */
[C---:B------:R-:W-:Y:S02]  /*14b0*/  FFMA R46, R58.reuse, R14, R16 ;  /* 0x0000000e3a2e7223 */ /* 0x040fe40000000010 */
[----:B------:R-:W-:-:S02]  /*14c0*/  FFMA R53, R58, R18, R49 ;  /* 0x000000123a357223 */ /* 0x000fc40000000031 */
[C---:B------:R-:W-:Y:S02]  /*14d0*/  FFMA R44, R58.reuse, R30, R51 ;  /* 0x0000001e3a2c7223 */ /* 0x040fe40000000033 */
[----:B------:R-:W-:Y:S02]  /*14e0*/  FFMA R40, R58, R34, R52 ;  /* 0x000000223a287223 */ /* 0x000fe40000000034 */
[----:B------:R-:W-:Y:S02]  /*14f0*/  FFMA R45, R54, R14, R12 ;  /* 0x0000000e362d7223 */ /* 0x000fe4000000000c */
[C---:B------:R-:W-:Y:S02]  /*1500*/  FFMA R16, R58.reuse, R38, R55 ;  /* 0x000000263a107223 */ /* 0x040fe40000000037 */
[----:B------:R-:W-:Y:S02]  /*1510*/  FFMA R10, R58, R42, R64 ;  /* 0x0000002a3a0a7223 */ /* 0x000fe40000000040 */
[----:B------:R-:W-:-:S02]  /*1520*/  FFMA R52, R54, R18, R13 ;  /* 0x0000001236347223 */ /* 0x000fc4000000000d */
[----:B------:R-:W-:Y:S02]  /*1530*/  FFMA R49, R54, R22, R20 ;  /* 0x0000001636317223 */ /* 0x000fe40000000014 */
[C---:B--2---:R-:W-:Y:S02]  /*1540*/  FFMA R12, R3.reuse, R14, R60 ;  /* 0x0000000e030c7223 */ /* 0x044fe4000000003c */
[C---:B------:R-:W-:Y:S02]  /*1550*/  FFMA R51, R3.reuse, R18, R57 ;  /* 0x0000001203337223 */ /* 0x040fe40000000039 */
[C---:B------:R-:W-:Y:S02]  /*1560*/  FFMA R21, R3.reuse, R26, R21 ;  /* 0x0000001a03157223 */ /* 0x040fe40000000015 */
[-C--:B------:R-:W-:Y:S02]  /*1570*/  FFMA R32, R3, R34.reuse, R32 ;  /* 0x0000002203207223 */ /* 0x080fe40000000020 */
[----:B---3--:R-:W-:-:S02]  /*1580*/  FFMA R33, R6, R34, R33 ;  /* 0x0000002206217223 */ /* 0x008fc40000000021 */
[C---:B------:R-:W-:Y:S02]  /*1590*/  FFMA R20, R54.reuse, R30, R28 ;  /* 0x0000001e36147223 */ /* 0x040fe4000000001c */
[----:B------:R-:W-:Y:S02]  /*15a0*/  FFMA R13, R54, R38, R36 ;  /* 0x00000026360d7223 */ /* 0x000fe40000000024 */
[C---:B------:R-:W-:Y:S02]  /*15b0*/  FFMA R17, R3.reuse, R22, R17 ;  /* 0x0000001603117223 */ /* 0x040fe40000000011 */
[C---:B------:R-:W-:Y:S02]  /*15c0*/  FFMA R25, R3.reuse, R30, R25 ;  /* 0x0000001e03197223 */ /* 0x040fe40000000019 */
[----:B------:R-:W-:Y:S02]  /*15d0*/  FFMA R11, R3, R38, R11 ;  /* 0x00000026030b7223 */ /* 0x000fe4000000000b */
[----:B------:R-:W-:-:S02]  /*15e0*/  FFMA R14, R6, R14, R63 ;  /* 0x0000000e060e7223 */ /* 0x000fc4000000003f */
[C---:B------:R-:W-:Y:S02]  /*15f0*/  FFMA R18, R6.reuse, R18, R62 ;  /* 0x0000001206127223 */ /* 0x040fe4000000003e */
[C---:B------:R-:W-:Y:S02]  /*1600*/  FFMA R55, R6.reuse, R22, R61 ;  /* 0x0000001606377223 */ /* 0x040fe4000000003d */
[C---:B------:R-:W-:Y:S02]  /*1610*/  FFMA R56, R6.reuse, R26, R56 ;  /* 0x0000001a06387223 */ /* 0x040fe40000000038 */
[C---:B------:R-:W-:Y:S02]  /*1620*/  FFMA R58, R6.reuse, R30, R29 ;  /* 0x0000001e063a7223 */ /* 0x040fe4000000001d */
[----:B------:R-:W-:Y:S02]  /*1630*/  FFMA R34, R6, R38, R37 ;  /* 0x0000002606227223 */ /* 0x000fe40000000025 */
[----:B------:R-:W-:-:S02]  /*1640*/  FFMA R54, R3, R42, R9 ;  /* 0x0000002a03367223 */ /* 0x000fc40000000009 */
[----:B------:R-:W-:Y:S02]  /*1650*/  FFMA R6, R6, R42, R41 ;  /* 0x0000002a06067223 */ /* 0x000fe40000000029 */
[C---:B----4-:R-:W-:Y:S02]  /*1660*/  FFMA R29, R5.reuse, R23, R50 ;  /* 0x00000017051d7223 */ /* 0x050fe40000000032 */
[C---:B------:R-:W-:Y:S02]  /*1670*/  FFMA R61, R5.reuse, R35, R40 ;  /* 0x00000023053d7223 */ /* 0x040fe40000000028 */
[----:B------:R-:W-:Y:S02]  /*1680*/  FFMA R68, R5, R43, R10 ;  /* 0x0000002b05447223 */ /* 0x000fe4000000000a */
[----:B-1----:R-:W-:Y:S02]  /*1690*/  FFMA R37, R4, R15, R45 ;  /* 0x0000000f04257223 */ /* 0x002fe4000000002d */
[----:B-----5:R-:W-:-:S02]  /*16a0*/  FFMA R41, R8, R27, R21 ;  /* 0x0000001b08297223 */ /* 0x020fc40000000015 */
[C---:B------:R-:W-:Y:S02]  /*16b0*/  FFMA R36, R5.reuse, R15, R46 ;  /* 0x0000000f05247223 */ /* 0x040fe4000000002e */
[----:B------:R-:W-:Y:S02]  /*16c0*/  FFMA R26, R5, R27, R47 ;  /* 0x0000001b051a7223 */ /* 0x000fe4000000002f */
[C---:B------:R-:W-:Y:S02]  /*16d0*/  FFMA R38, R4.reuse, R19, R52 ;  /* 0x0000001304267223 */ /* 0x040fe40000000034 */
[C---:B------:R-:W-:Y:S02]  /*16e0*/  FFMA R30, R4.reuse, R23, R49 ;  /* 0x00000017041e7223 */ /* 0x040fe40000000031 */
[C---:B------:R-:W-:Y:S02]  /*16f0*/  FFMA R28, R4.reuse, R27, R24 ;  /* 0x0000001b041c7223 */ /* 0x040fe40000000018 */
[----:B------:R-:W-:-:S02]  /*1700*/  FFMA R10, R4, R31, R20 ;  /* 0x0000001f040a7223 */ /* 0x000fc40000000014 */
[C---:B------:R-:W-:Y:S02]  /*1710*/  FFMA R45, R8.reuse, R15, R12 ;  /* 0x0000000f082d7223 */ /* 0x040fe4000000000c */
[C---:B------:R-:W-:Y:S02]  /*1720*/  FFMA R51, R8.reuse, R19, R51 ;  /* 0x0000001308337223 */ /* 0x040fe40000000033 */
[C---:B------:R-:W-:Y:S02]  /*1730*/  FFMA R40, R8.reuse, R23, R17 ;  /* 0x0000001708287223 */ /* 0x040fe40000000011 */
[C---:B------:R-:W-:Y:S02]  /*1740*/  FFMA R22, R8.reuse, R31, R25 ;  /* 0x0000001f08167223 */ /* 0x040fe40000000019 */
[C---:B------:R-:W-:Y:S02]  /*1750*/  FFMA R21, R8.reuse, R35, R32 ;  /* 0x0000002308157223 */ /* 0x040fe40000000020 */
[----:B------:R-:W-:-:S02]  /*1760*/  FFMA R11, R8, R39, R11 ;  /* 0x00000027080b7223 */ /* 0x000fc4000000000b */
[----:B------:R-:W-:Y:S02]  /*1770*/  FFMA R50, R2, R23, R55 ;  /* 0x0000001702327223 */ /* 0x000fe40000000037 */
[C---:B------:R-:W-:Y:S02]  /*1780*/  FFMA R3, R5.reuse, R19, R53 ;  /* 0x0000001305037223 */ /* 0x040fe40000000035 */
[C---:B------:R-:W-:Y:S02]  /*1790*/  FFMA R57, R5.reuse, R31, R44 ;  /* 0x0000001f05397223 */ /* 0x040fe4000000002c */
[----:B------:R-:W-:Y:S02]  /*17a0*/  FFMA R67, R5, R39, R16 ;  /* 0x0000002705437223 */ /* 0x000fe40000000010 */
[C---:B------:R-:W-:Y:S02]  /*17b0*/  FFMA R20, R4.reuse, R35, R48 ;  /* 0x0000002304147223 */ /* 0x040fe40000000030 */
[----:B------:R-:W-:-:S02]  /*17c0*/  FFMA R9, R4, R39, R13 ;  /* 0x0000002704097223 */ /* 0x000fc4000000000d */
[-C--:B------:R-:W-:Y:S02]  /*17d0*/  FFMA R64, R4, R43.reuse, R7 ;  /* 0x0000002b04407223 */ /* 0x080fe40000000007 */
[----:B------:R-:W-:Y:S02]  /*17e0*/  FFMA R8, R8, R43, R54 ;  /* 0x0000002b08087223 */ /* 0x000fe40000000036 */
[C---:B------:R-:W-:Y:S02]  /*17f0*/  FFMA R49, R2.reuse, R15, R14 ;  /* 0x0000000f02317223 */ /* 0x040fe4000000000e */
[C---:B------:R-:W-:Y:S02]  /*1800*/  FFMA R52, R2.reuse, R19, R18 ;  /* 0x0000001302347223 */ /* 0x040fe40000000012 */
[C---:B------:R-:W-:Y:S02]  /*1810*/  FFMA R27, R2.reuse, R27, R56 ;  /* 0x0000001b021b7223 */ /* 0x040fe40000000038 */
[----:B------:R-:W-:-:S02]  /*1820*/  FFMA R25, R2, R31, R58 ;  /* 0x0000001f02197223 */ /* 0x000fc4000000003a */
[C---:B------:R-:W-:Y:S02]  /*1830*/  FFMA R23, R2.reuse, R35, R33 ;  /* 0x0000002302177223 */ /* 0x040fe40000000021 */
[C---:B------:R-:W-:Y:S02]  /*1840*/  FFMA R24, R2.reuse, R39, R34 ;  /* 0x0000002702187223 */ /* 0x040fe40000000022 */
[----:B------:R-:W-:Y:S01]  /*1850*/  FFMA R46, R2, R43, R6 ;  /* 0x0000002b022e7223 */ /* 0x000fe20000000006 */
[----:B------:R-:W-:Y:S01]  /*1860*/  @!P0 CALL.REL.NOINC `(.L_x_0) ;  /* 0x0000001000008944 */ /* 0x000fe20003c00000 */
[----:B------:R-:W-:Y:S05]  /*1870*/  BRA `(.L_x_1) ;  /* 0xffffea2000007947 */ /* 0x000fea000383ffff */
.L_x_0:
[----:B------:R-:W2:Y:S04]  /*1880*/  LDL.LU R66, [R1] ;  /* 0x0000000001427983 */ /* 0x000ea80000300800 */
[----:B------:R-:W0:Y:S02]  /*1890*/  S2R R65, SR_CTAID.X ;  /* 0x0000000000417919 */ /* 0x000e240000002500 */
[----:B0-----:R-:W-:-:S02]  /*18a0*/  SHF.R.S32.HI R0, RZ, 0x2, R65 ;  /* 0x00000002ff007819 */ /* 0x001fc40000011441 */
[----:B------:R-:W-:Y:S01]  /*18b0*/  LOP3.LUT R65, R65, 0x3, RZ, 0xc0, !PT ;  /* 0x0000000341417812 */ /* 0x000fe200078ec0ff */
[----:B--2---:R-:W-:Y:S01]  /*18c0*/  IMAD R59, R59, 0x3100, R66 ;  /* 0x000031003b3b7824 */ /* 0x004fe200078e0242 */
[----:B------:R-:W-:-:S03]  /*18d0*/  HFMA2.MMA R66, -RZ, RZ, 0, 2.384185791015625e-07 ;  /* 0x00000004ff427435 */ /* 0x000fc600000001ff */
[----:B------:R-:W-:-:S04]  /*18e0*/  IMAD R0, R0, 0x18800, R59 ;  /* 0x0001880000007824 */ /* 0x000fc800078e023b */
[----:B------:R-:W-:-:S04]  /*18f0*/  IMAD R0, R65, 0x310, R0 ;  /* 0x0000031041007824 */ /* 0x000fc800078e0200 */
[----:B------:R-:W-:-:S04]  /*1900*/  IMAD R0, R69, 0x38, R0 ;  /* 0x0000003845007824 */ /* 0x000fc800078e0200 */
[----:B------:R-:W-:-:S05]  /*1910*/  IMAD.WIDE R4, R0, R66, c[0x0][0x170] ;  /* 0x00005c0000047625 */ /* 0x000fca00078e0242 */
[----:B------:R-:W-:Y:S04]  /*1920*/  STG.E [R4.64], R36 ;  /* 0x0000002404007986 */ /* 0x000fe8000c101904 */
[----:B------:R-:W-:Y:S04]  /*1930*/  STG.E [R4.64+0x70], R37 ;  /* 0x0000702504007986 */ /* 0x000fe8000c101904 */
        /* <DEDUP_REMOVED lines=29> */
[----:B------:R-:W-:Y:S01]  /*1b10*/  STG.E [R4.64+0x3a990], R46 ;  /* 0x03a9902e04007986 */ /* 0x000fe2000c101904 */
[----:B------:R-:W-:Y:S05]  /*1b20*/  EXIT ;  /* 0x000000000000794d */ /* 0x000fea0003800000 */
.L_x_2:
[----:B------:R-:W-:-:S00]  /*1b30*/  BRA `(.L_x_2) ;  /* 0xfffffff000007947 */ /* 0x000fc0000383ffff */
[----:B------:R-:W-:-:S00]  /*1b40*/  NOP ;  /* 0x0000000000007918 */ /* 0x000fc00000000000 */
        /* <DEDUP_REMOVED lines=11> */
.L_x_3:


//--------------------- .nv.shared.candidate3     --------------------------
	.section	.nv.shared.candidate3,"aw",@nobits
	.align	4
.nv.shared.candidate3:
	.zero		26112
